//
// Generated by NVIDIA NVVM Compiler
//
// Compiler Build ID: CL-36424714
// Cuda compilation tools, release 13.0, V13.0.88
// Based on NVVM 20.0.0
//

.version 9.0
.target sm_100
.address_size 64

	// .globl	_Z20histo_private_kernelPcjPj
// _ZZ20histo_private_kernelPcjPjE7histo_s has been demoted

.visible .entry _Z20histo_private_kernelPcjPj(
	.param .u64 .ptr .align 1 _Z20histo_private_kernelPcjPj_param_0,
	.param .u32 _Z20histo_private_kernelPcjPj_param_1,
	.param .u64 .ptr .align 1 _Z20histo_private_kernelPcjPj_param_2
)
{
	.reg .pred 	%p<8>;
	.reg .b16 	%rs<4>;
	.reg .b32 	%r<35>;
	.reg .b64 	%rd<13>;
	// demoted variable
	.shared .align 4 .b8 _ZZ20histo_private_kernelPcjPjE7histo_s[28];
	ld.param.u64 	%rd5, [_Z20histo_private_kernelPcjPj_param_0];
	ld.param.u32 	%r18, [_Z20histo_private_kernelPcjPj_param_1];
	ld.param.u64 	%rd6, [_Z20histo_private_kernelPcjPj_param_2];
	mov.u32 	%r34, %tid.x;
	setp.gt.u32 	%p1, %r34, 6;
	@%p1 bra 	$L__BB0_3;
	mov.u32 	%r2, %ntid.x;
	shl.b32 	%r19, %r34, 2;
	mov.u32 	%r20, _ZZ20histo_private_kernelPcjPjE7histo_s;
	add.s32 	%r31, %r20, %r19;
	shl.b32 	%r4, %r2, 2;
	mov.u32 	%r32, %r34;
$L__BB0_2:
	mov.b32 	%r21, 0;
	st.shared.u32 	[%r31], %r21;
	add.s32 	%r32, %r32, %r2;
	add.s32 	%r31, %r31, %r4;
	setp.lt.u32 	%p2, %r32, 7;
	@%p2 bra 	$L__BB0_2;
$L__BB0_3:
	bar.sync 	0;
	mov.u32 	%r22, %ctaid.x;
	mov.u32 	%r9, %ntid.x;
	mad.lo.s32 	%r10, %r22, %r9, %r34;
	setp.ge.u32 	%p3, %r10, %r18;
	@%p3 bra 	$L__BB0_6;
	cvt.u64.u32 	%rd7, %r10;
	cvta.to.global.u64 	%rd8, %rd5;
	add.s64 	%rd9, %rd8, %rd7;
	ld.global.u8 	%rs2, [%rd9];
	add.s16 	%rs1, %rs2, -97;
	and.b16  	%rs3, %rs1, 255;
	setp.gt.u16 	%p4, %rs3, 25;
	@%p4 bra 	$L__BB0_6;
	cvt.u32.u16 	%r23, %rs1;
	and.b32  	%r24, %r23, 252;
	mov.u32 	%r25, _ZZ20histo_private_kernelPcjPjE7histo_s;
	add.s32 	%r26, %r25, %r24;
	atom.shared.add.u32 	%r27, [%r26], 1;
$L__BB0_6:
	setp.gt.u32 	%p5, %r34, 6;
	bar.sync 	0;
	@%p5 bra 	$L__BB0_11;
	mul.wide.u32 	%rd10, %r34, 4;
	cvta.to.global.u64 	%rd11, %rd6;
	add.s64 	%rd12, %rd11, %rd10;
	mul.wide.u32 	%rd2, %r9, 4;
	shl.b32 	%r28, %r34, 2;
	mov.u32 	%r29, _ZZ20histo_private_kernelPcjPjE7histo_s;
	add.s32 	%r33, %r29, %r28;
	shl.b32 	%r12, %r9, 2;
$L__BB0_8:
	ld.shared.u32 	%r15, [%r33];
	setp.eq.s32 	%p6, %r15, 0;
	@%p6 bra 	$L__BB0_10;
	atom.global.add.u32 	%r30, [%rd12], %r15;
$L__BB0_10:
	add.s32 	%r34, %r34, %r9;
	add.s64 	%rd12, %rd12, %rd2;
	add.s32 	%r33, %r33, %r12;
	setp.lt.u32 	%p7, %r34, 7;
	@%p7 bra 	$L__BB0_8;
$L__BB0_11:
	ret;

}


// ===== COMPILED SASS (sm_100) =====

	.target	sm_100

	.elftype	@"ET_EXEC"


//--------------------- .note.nv.tkinfo           --------------------------
	.section	.note.nv.tkinfo,"",@"SHT_NOTE"
	.sectionflags	@"SHF_NOTE_NV_TKINFO"
	.tkinfo
        /*0018*/ 	.word	0x00000002
        /*0030*/ 	.string	""
        /*0030*/ 	.string	"ptxas"
        /*0030*/ 	.string	"Cuda compilation tools, release 13.0, V13.0.88"
        /*0030*/ 	.string	"Build cuda_13.0.r13.0/compiler.36424714_0"
        /*0030*/ 	.string	"-arch sm_100 -m 64 "



//--------------------- .note.nv.cuinfo           --------------------------
	.section	.note.nv.cuinfo,"",@"SHT_NOTE"
	.sectionflags	@"SHF_NOTE_NV_CUINFO"
        /*0018*/ 	.short	0x0002
        /*001a*/ 	.short	0x0064
        /*001c*/ 	.short	0x0082
	.zero		2


//--------------------- .nv.info                  --------------------------
	.section	.nv.info,"",@"SHT_CUDA_INFO"
	.align	4


	//----- nvinfo : EIATTR_REGCOUNT
	.align		4
        /*0000*/ 	.byte	0x04, 0x2f
        /*0002*/ 	.short	(.L_1 - .L_0)
	.align		4
.L_0:
        /*0004*/ 	.word	index@(_Z20histo_private_kernelPcjPj)
        /*0008*/ 	.word	0x0000000a


	//----- nvinfo : EIATTR_FRAME_SIZE
	.align		4
.L_1:
        /*000c*/ 	.byte	0x04, 0x11
        /*000e*/ 	.short	(.L_3 - .L_2)
	.align		4
.L_2:
        /*0010*/ 	.word	index@(_Z20histo_private_kernelPcjPj)
        /*0014*/ 	.word	0x00000000


	//----- nvinfo : EIATTR_MIN_STACK_SIZE
	.align		4
.L_3:
        /*0018*/ 	.byte	0x04, 0x12
        /*001a*/ 	.short	(.L_5 - .L_4)
	.align		4
.L_4:
        /*001c*/ 	.word	index@(_Z20histo_private_kernelPcjPj)
        /*0020*/ 	.word	0x00000000
.L_5:


//--------------------- .nv.compat                --------------------------
	.section	.nv.compat,"",@"SHT_CUDA_COMPAT_INFO"
	.align	4
        /*0000*/ 	.byte	0x02, 0x09, 0x00, 0x00, 0x02, 0x02, 0x01, 0x00, 0x02, 0x05, 0x05, 0x00, 0x03, 0x07, 0x01, 0x01
        /*0010*/ 	.byte	0x02, 0x03, 0x00, 0x00, 0x02, 0x06, 0x01, 0x00, 0x04, 0x0b, 0x08, 0x00, 0x09, 0x00, 0x00, 0x00
        /*0020*/ 	.byte	0x00, 0x00, 0x00, 0x00


//--------------------- .nv.info._Z20histo_private_kernelPcjPj --------------------------
	.section	.nv.info._Z20histo_private_kernelPcjPj,"",@"SHT_CUDA_INFO"
	.sectionflags	@""
	.align	4


	//----- nvinfo : EIATTR_CUDA_API_VERSION
	.align		4
        /*0000*/ 	.byte	0x04, 0x37
        /*0002*/ 	.short	(.L_7 - .L_6)
.L_6:
        /*0004*/ 	.word	0x00000082


	//----- nvinfo : EIATTR_KPARAM_INFO
	.align		4
.L_7:
        /*0008*/ 	.byte	0x04, 0x17
        /*000a*/ 	.short	(.L_9 - .L_8)
.L_8:
        /*000c*/ 	.word	0x00000000
        /*0010*/ 	.short	0x0002
        /*0012*/ 	.short	0x0010
        /*0014*/ 	.byte	0x00, 0xf5, 0x21, 0x00


	//----- nvinfo : EIATTR_KPARAM_INFO
	.align		4
.L_9:
        /*0018*/ 	.byte	0x04, 0x17
        /*001a*/ 	.short	(.L_11 - .L_10)
.L_10:
        /*001c*/ 	.word	0x00000000
        /*0020*/ 	.short	0x0001
        /*0022*/ 	.short	0x0008
        /*0024*/ 	.byte	0x00, 0xf0, 0x11, 0x00


	//----- nvinfo : EIATTR_KPARAM_INFO
	.align		4
.L_11:
        /*0028*/ 	.byte	0x04, 0x17
        /*002a*/ 	.short	(.L_13 - .L_12)
.L_12:
        /*002c*/ 	.word	0x00000000
        /*0030*/ 	.short	0x0000
        /*0032*/ 	.short	0x0000
        /*0034*/ 	.byte	0x00, 0xf5, 0x21, 0x00


	//----- nvinfo : EIATTR_SPARSE_MMA_MASK
	.align		4
.L_13:
        /*0038*/ 	.byte	0x03, 0x50
        /*003a*/ 	.short	0x0000


	//----- nvinfo : EIATTR_MAXREG_COUNT
	.align		4
        /*003c*/ 	.byte	0x03, 0x1b
        /*003e*/ 	.short	0x00ff


	//----- nvinfo : EIATTR_NUM_BARRIERS
	.align		4
        /*0040*/ 	.byte	0x02, 0x4c
        /*0042*/ 	.byte	0x01
	.zero		1


	//----- nvinfo : EIATTR_MERCURY_ISA_VERSION
	.align		4
        /*0044*/ 	.byte	0x03, 0x5f
        /*0046*/ 	.short	0x0101


	//----- nvinfo : EIATTR_VRC_CTA_INIT_COUNT
	.align		4
        /*0048*/ 	.byte	0x02, 0x4a
	.zero		1
	.zero		1


	//----- nvinfo : EIATTR_EXIT_INSTR_OFFSETS
	.align		4
        /*004c*/ 	.byte	0x04, 0x1c
        /*004e*/ 	.short	(.L_15 - .L_14)


	//   ....[0]....
.L_14:
        /*0050*/ 	.word	0x000002a0


	//   ....[1]....
        /*0054*/ 	.word	0x000003c0


	//----- nvinfo : EIATTR_CRS_STACK_SIZE
	.align		4
.L_15:
        /*0058*/ 	.byte	0x04, 0x1e
        /*005a*/ 	.short	(.L_17 - .L_16)
.L_16:
        /*005c*/ 	.word	0x00000000


	//----- nvinfo : EIATTR_CBANK_PARAM_SIZE
	.align		4
.L_17:
        /*0060*/ 	.byte	0x03, 0x19
        /*0062*/ 	.short	0x0018


	//----- nvinfo : EIATTR_PARAM_CBANK
	.align		4
        /*0064*/ 	.byte	0x04, 0x0a
        /*0066*/ 	.short	(.L_19 - .L_18)
	.align		4
.L_18:
        /*0068*/ 	.word	index@(.nv.constant0._Z20histo_private_kernelPcjPj)
        /*006c*/ 	.short	0x0380
        /*006e*/ 	.short	0x0018


	//----- nvinfo : EIATTR_SW_WAR
	.align		4
.L_19:
        /*0070*/ 	.byte	0x04, 0x36
        /*0072*/ 	.short	(.L_21 - .L_20)
.L_20:
        /*0074*/ 	.word	0x00000008
.L_21:


//--------------------- .nv.callgraph             --------------------------
	.section	.nv.callgraph,"",@"SHT_CUDA_CALLGRAPH"
	.align	4
	.sectionentsize	8
	.align		4
        /*0000*/ 	.word	0x00000000
	.align		4
        /*0004*/ 	.word	0xffffffff
	.align		4
        /*0008*/ 	.word	0x00000000
	.align		4
        /*000c*/ 	.word	0xfffffffe
	.align		4
        /*0010*/ 	.word	0x00000000
	.align		4
        /*0014*/ 	.word	0xfffffffd
	.align		4
        /*0018*/ 	.word	0x00000000
	.align		4
        /*001c*/ 	.word	0xfffffffc


//--------------------- .text._Z20histo_private_kernelPcjPj --------------------------
	.section	.text._Z20histo_private_kernelPcjPj,"ax",@progbits
	.align	128
        .global         _Z20histo_private_kernelPcjPj
        .type           _Z20histo_private_kernelPcjPj,@function
        .size           _Z20histo_private_kernelPcjPj,(.L_x_9 - _Z20histo_private_kernelPcjPj)
        .other          _Z20histo_private_kernelPcjPj,@"STO_CUDA_ENTRY STV_DEFAULT"
_Z20histo_private_kernelPcjPj:
.text._Z20histo_private_kernelPcjPj:
[----:B------:R-:W-:Y:S01]  /*0000*/  LDC R1, c[0x0][0x37c] ;  /* 0x0000df00ff017b82 */ /* 0x000fe20000000800 */
[----:B------:R-:W0:Y:S01]  /*0010*/  S2R R5, SR_TID.X ;  /* 0x0000000000057919 */ /* 0x000e220000002100 */
[----:B------:R-:W-:Y:S01]  /*0020*/  BSSY.RECONVERGENT B0, `(.L_x_0) ;  /* 0x000000e000007945 */ /* 0x000fe20003800200 */
[----:B0-----:R-:W-:-:S13]  /*0030*/  ISETP.GT.U32.AND P0, PT, R5, 0x6, PT ;  /* 0x000000060500780c */ /* 0x001fda0003f04070 */
[----:B------:R-:W-:Y:S05]  /*0040*/  @P0 BRA `(.L_x_1) ;  /* 0x00000000002c0947 */ /* 0x000fea0003800000 */
[----:B------:R-:W0:Y:S01]  /*0050*/  S2UR UR5, SR_CgaCtaId ;  /* 0x00000000000579c3 */ /* 0x000e220000008800 */
[----:B------:R-:W-:Y:S01]  /*0060*/  UMOV UR4, 0x400 ;  /* 0x0000040000047882 */ /* 0x000fe20000000000 */
[----:B------:R-:W-:-:S06]  /*0070*/  IMAD.MOV.U32 R2, RZ, RZ, R5 ;  /* 0x000000ffff027224 */ /* 0x000fcc00078e0005 */
[----:B------:R-:W1:Y:S01]  /*0080*/  LDC R3, c[0x0][0x360] ;  /* 0x0000d800ff037b82 */ /* 0x000e620000000800 */
[----:B0-----:R-:W-:-:S06]  /*0090*/  ULEA UR4, UR5, UR4, 0x18 ;  /* 0x0000000405047291 */ /* 0x001fcc000f8ec0ff */
[----:B------:R-:W-:-:S07]  /*00a0*/  LEA R0, R5, UR4, 0x2 ;  /* 0x0000000405007c11 */ /* 0x000fce000f8e10ff */
.L_x_2:
[C---:B-1----:R-:W-:Y:S01]  /*00b0*/  IMAD.IADD R2, R3.reuse, 0x1, R2 ;  /* 0x0000000103027824 */ /* 0x042fe200078e0202 */
[----:B------:R0:W-:Y:S04]  /*00c0*/  STS [R0], RZ ;  /* 0x000000ff00007388 */ /* 0x0001e80000000800 */
[----:B------:R-:W-:Y:S01]  /*00d0*/  ISETP.GE.U32.AND P0, PT, R2, 0x7, PT ;  /* 0x000000070200780c */ /* 0x000fe20003f06070 */
[----:B0-----:R-:W-:-:S12]  /*00e0*/  IMAD R0, R3, 0x4, R0 ;  /* 0x0000000403007824 */ /* 0x001fd800078e0200 */
[----:B------:R-:W-:Y:S05]  /*00f0*/  @!P0 BRA `(.L_x_2) ;  /* 0xfffffffc00ec8947 */ /* 0x000fea000383ffff */
.L_x_1:
[----:B------:R-:W-:Y:S05]  /*0100*/  BSYNC.RECONVERGENT B0 ;  /* 0x0000000000007941 */ /* 0x000fea0003800200 */
.L_x_0:
[----:B------:R-:W0:Y:S01]  /*0110*/  S2UR UR4, SR_CTAID.X ;  /* 0x00000000000479c3 */ /* 0x000e220000002500 */
[----:B------:R-:W1:Y:S01]  /*0120*/  LDCU UR5, c[0x0][0x388] ;  /* 0x00007100ff0577ac */ /* 0x000e620008000800 */
[----:B------:R-:W-:Y:S06]  /*0130*/  BSSY.RECONVERGENT B0, `(.L_x_3) ;  /* 0x0000015000007945 */ /* 0x000fec0003800200 */
[----:B------:R-:W-:Y:S01]  /*0140*/  BAR.SYNC.DEFER_BLOCKING 0x0 ;  /* 0x0000000000007b1d */ /* 0x000fe20000010000 */
[----:B------:R-:W-:-:S07]  /*0150*/  ISETP.GT.U32.AND P0, PT, R5, 0x6, PT ;  /* 0x000000060500780c */ /* 0x000fce0003f04070 */
[----:B------:R-:W0:Y:S01]  /*0160*/  LDC R4, c[0x0][0x360] ;  /* 0x0000d800ff047b82 */ /* 0x000e220000000800 */
[----:B------:R-:W2:Y:S01]  /*0170*/  LDCU.64 UR6, c[0x0][0x358] ;  /* 0x00006b00ff0677ac */ /* 0x000ea20008000a00 */
[----:B0-----:R-:W-:-:S05]  /*0180*/  IMAD R2, R4, UR4, R5 ;  /* 0x0000000404027c24 */ /* 0x001fca000f8e0205 */
[----:B-1----:R-:W-:-:S13]  /*0190*/  ISETP.GE.U32.AND P1, PT, R2, UR5, PT ;  /* 0x0000000502007c0c */ /* 0x002fda000bf26070 */
[----:B--2---:R-:W-:Y:S05]  /*01a0*/  @P1 BRA `(.L_x_4) ;  /* 0x0000000000341947 */ /* 0x004fea0003800000 */
[----:B------:R-:W0:Y:S02]  /*01b0*/  LDCU.64 UR4, c[0x0][0x380] ;  /* 0x00007000ff0477ac */ /* 0x000e240008000a00 */
[----:B0-----:R-:W-:-:S05]  /*01c0*/  IADD3 R2, P1, PT, R2, UR4, RZ ;  /* 0x0000000402027c10 */ /* 0x001fca000ff3e0ff */
[----:B------:R-:W-:-:S05]  /*01d0*/  IMAD.X R3, RZ, RZ, UR5, P1 ;  /* 0x00000005ff037e24 */ /* 0x000fca00088e06ff */
[----:B------:R-:W2:Y:S02]  /*01e0*/  LDG.E.U8 R2, desc[UR6][R2.64] ;  /* 0x0000000602027981 */ /* 0x000ea4000c1e1100 */
[----:B--2---:R-:W-:-:S05]  /*01f0*/  VIADD R6, R2, 0xffffff9f ;  /* 0xffffff9f02067836 */ /* 0x004fca0000000000 */
[----:B------:R-:W-:-:S04]  /*0200*/  LOP3.LUT R0, R6, 0xff, RZ, 0xc0, !PT ;  /* 0x000000ff06007812 */ /* 0x000fc800078ec0ff */
[----:B------:R-:W-:-:S13]  /*0210*/  ISETP.GT.U32.AND P1, PT, R0, 0x19, PT ;  /* 0x000000190000780c */ /* 0x000fda0003f24070 */
[----:B------:R-:W-:Y:S05]  /*0220*/  @P1 BRA `(.L_x_4) ;  /* 0x0000000000141947 */ /* 0x000fea0003800000 */
[----:B------:R-:W0:Y:S01]  /*0230*/  S2UR UR5, SR_CgaCtaId ;  /* 0x00000000000579c3 */ /* 0x000e220000008800 */
[----:B------:R-:W-:Y:S01]  /*0240*/  UMOV UR4, 0x400 ;  /* 0x0000040000047882 */ /* 0x000fe20000000000 */
[----:B------:R-:W-:Y:S01]  /*0250*/  LOP3.LUT R0, R6, 0xfc, RZ, 0xc0, !PT ;  /* 0x000000fc06007812 */ /* 0x000fe200078ec0ff */
[----:B0-----:R-:W-:-:S09]  /*0260*/  ULEA UR4, UR5, UR4, 0x18 ;  /* 0x0000000405047291 */ /* 0x001fd2000f8ec0ff */
[----:B------:R0:W-:Y:S03]  /*0270*/  ATOMS.POPC.INC.32 RZ, [R0+UR4] ;  /* 0x0000000000ff7f8c */ /* 0x0001e6000d800004 */
.L_x_4:
[----:B------:R-:W-:Y:S05]  /*0280*/  BSYNC.RECONVERGENT B0 ;  /* 0x0000000000007941 */ /* 0x000fea0003800200 */
.L_x_3:
[----:B------:R-:W-:Y:S06]  /*0290*/  BAR.SYNC.DEFER_BLOCKING 0x0 ;  /* 0x0000000000007b1d */ /* 0x000fec0000010000 */
[----:B------:R-:W-:Y:S05]  /*02a0*/  @P0 EXIT ;  /* 0x000000000000094d */ /* 0x000fea0003800000 */
[----:B------:R-:W1:Y:S01]  /*02b0*/  S2UR UR5, SR_CgaCtaId ;  /* 0x00000000000579c3 */ /* 0x000e620000008800 */
[----:B------:R-:W-:-:S07]  /*02c0*/  UMOV UR4, 0x400 ;  /* 0x0000040000047882 */ /* 0x000fce0000000000 */
[----:B------:R-:W2:Y:S01]  /*02d0*/  LDC.64 R2, c[0x0][0x390] ;  /* 0x0000e400ff027b82 */ /* 0x000ea20000000a00 */
[----:B-1----:R-:W-:-:S06]  /*02e0*/  ULEA UR4, UR5, UR4, 0x18 ;  /* 0x0000000405047291 */ /* 0x002fcc000f8ec0ff */
[C---:B0-----:R-:W-:Y:S01]  /*02f0*/  LEA R0, R5.reuse, UR4, 0x2 ;  /* 0x0000000405007c11 */ /* 0x041fe2000f8e10ff */
[----:B--2---:R-:W-:-:S07]  /*0300*/  IMAD.WIDE.U32 R2, R5, 0x4, R2 ;  /* 0x0000000405027825 */ /* 0x004fce00078e0002 */
.L_x_7:
[----:B------:R-:W0:Y:S01]  /*0310*/  LDS R7, [R0] ;  /* 0x0000000000077984 */ /* 0x000e220000000800 */
[----:B------:R-:W-:Y:S01]  /*0320*/  IMAD.IADD R5, R4, 0x1, R5 ;  /* 0x0000000104057824 */ /* 0x000fe200078e0205 */
[----:B------:R-:W-:Y:S04]  /*0330*/  BSSY.RECONVERGENT B0, `(.L_x_5) ;  /* 0x0000005000007945 */ /* 0x000fe80003800200 */
[----:B------:R-:W-:Y:S02]  /*0340*/  ISETP.GE.U32.AND P1, PT, R5, 0x7, PT ;  /* 0x000000070500780c */ /* 0x000fe40003f26070 */
[----:B0-----:R-:W-:-:S13]  /*0350*/  ISETP.NE.AND P0, PT, R7, RZ, PT ;  /* 0x000000ff0700720c */ /* 0x001fda0003f05270 */
[----:B------:R-:W-:Y:S05]  /*0360*/  @!P0 BRA `(.L_x_6) ;  /* 0x0000000000048947 */ /* 0x000fea0003800000 */
[----:B------:R0:W-:Y:S02]  /*0370*/  REDG.E.ADD.STRONG.GPU desc[UR6][R2.64], R7 ;  /* 0x000000070200798e */ /* 0x0001e4000c12e106 */
.L_x_6:
[----:B------:R-:W-:Y:S05]  /*0380*/  BSYNC.RECONVERGENT B0 ;  /* 0x0000000000007941 */ /* 0x000fea0003800200 */
.L_x_5:
[C---:B------:R-:W-:Y:S02]  /*0390*/  IMAD R0, R4.reuse, 0x4, R0 ;  /* 0x0000000404007824 */ /* 0x040fe400078e0200 */
[----:B0-----:R-:W-:Y:S01]  /*03a0*/  IMAD.WIDE.U32 R2, R4, 0x4, R2 ;  /* 0x0000000404027825 */ /* 0x001fe200078e0002 */
[----:B------:R-:W-:Y:S06]  /*03b0*/  @!P1 BRA `(.L_x_7) ;  /* 0xfffffffc00d49947 */ /* 0x000fec000383ffff */
[----:B------:R-:W-:Y:S05]  /*03c0*/  EXIT ;  /* 0x000000000000794d */ /* 0x000fea0003800000 */
.L_x_8:
[----:B------:R-:W-:-:S00]  /*03d0*/  BRA `(.L_x_8) ;  /* 0xfffffffc00fc7947 */ /* 0x000fc0000383ffff */
[----:B------:R-:W-:-:S00]  /*03e0*/  NOP ;  /* 0x0000000000007918 */ /* 0x000fc00000000000 */
        /* <DEDUP_REMOVED lines=9> */
.L_x_9:


//--------------------- .nv.shared._Z20histo_private_kernelPcjPj --------------------------
	.section	.nv.shared._Z20histo_private_kernelPcjPj,"aw",@nobits
	.sectionflags	@""
	.align	4
.nv.shared._Z20histo_private_kernelPcjPj:
	.zero		1052


//--------------------- .nv.shared.reserved.0     --------------------------
	.section	.nv.shared.reserved.0,"aw",@nobits
	.weak		__nv_reservedSMEM_offset_0_alias
	.size		__nv_reservedSMEM_offset_0_alias, 0, 64
	.other		__nv_reservedSMEM_offset_0_alias,@"STO_CUDA_RESERVED_SHARED STV_DEFAULT"
__nv_reservedSMEM_offset_0_alias:
	.zero		0
	.zero		64


//--------------------- .nv.constant0._Z20histo_private_kernelPcjPj --------------------------
	.section	.nv.constant0._Z20histo_private_kernelPcjPj,"a",@progbits
	.sectionflags	@""
	.align	4
.nv.constant0._Z20histo_private_kernelPcjPj:
	.zero		920


//--------------------- SYMBOLS --------------------------

	.type		.nv.reservedSmem.offset0,@object
	.size		.nv.reservedSmem.offset0,0x4
	.type		.nv.reservedSmem.cap,@object
	.size		.nv.reservedSmem.cap,0x4
